//
// Generated by NVIDIA NVVM Compiler
//
// Compiler Build ID: CL-36424714
// Cuda compilation tools, release 13.0, V13.0.88
// Based on NVVM 20.0.0
//

.version 9.0
.target sm_100
.address_size 64

	// .globl	_Z12scale_matrixPffi

.visible .entry _Z12scale_matrixPffi(
	.param .u64 .ptr .align 1 _Z12scale_matrixPffi_param_0,
	.param .f32 _Z12scale_matrixPffi_param_1,
	.param .u32 _Z12scale_matrixPffi_param_2
)
{
	.reg .pred 	%p<2>;
	.reg .b32 	%r<6>;
	.reg .b32 	%f<4>;
	.reg .b64 	%rd<5>;

	ld.param.u64 	%rd1, [_Z12scale_matrixPffi_param_0];
	ld.param.f32 	%f1, [_Z12scale_matrixPffi_param_1];
	ld.param.u32 	%r2, [_Z12scale_matrixPffi_param_2];
	mov.u32 	%r3, %ctaid.x;
	mov.u32 	%r4, %ntid.x;
	mov.u32 	%r5, %tid.x;
	mad.lo.s32 	%r1, %r3, %r4, %r5;
	setp.ge.s32 	%p1, %r1, %r2;
	@%p1 bra 	$L__BB0_2;
	cvta.to.global.u64 	%rd2, %rd1;
	mul.wide.s32 	%rd3, %r1, 4;
	add.s64 	%rd4, %rd2, %rd3;
	ld.global.f32 	%f2, [%rd4];
	mul.f32 	%f3, %f1, %f2;
	st.global.f32 	[%rd4], %f3;
$L__BB0_2:
	ret;

}


// ===== COMPILED SASS (sm_100) =====

	.target	sm_100

	.elftype	@"ET_EXEC"


//--------------------- .note.nv.tkinfo           --------------------------
	.section	.note.nv.tkinfo,"",@"SHT_NOTE"
	.sectionflags	@"SHF_NOTE_NV_TKINFO"
	.tkinfo
        /*0018*/ 	.word	0x00000002
        /*0030*/ 	.string	""
        /*0030*/ 	.string	"ptxas"
        /*0030*/ 	.string	"Cuda compilation tools, release 13.0, V13.0.88"
        /*0030*/ 	.string	"Build cuda_13.0.r13.0/compiler.36424714_0"
        /*0030*/ 	.string	"-arch sm_100 -m 64 "



//--------------------- .note.nv.cuinfo           --------------------------
	.section	.note.nv.cuinfo,"",@"SHT_NOTE"
	.sectionflags	@"SHF_NOTE_NV_CUINFO"
        /*0018*/ 	.short	0x0002
        /*001a*/ 	.short	0x0064
        /*001c*/ 	.short	0x0082
	.zero		2


//--------------------- .nv.info                  --------------------------
	.section	.nv.info,"",@"SHT_CUDA_INFO"
	.align	4


	//----- nvinfo : EIATTR_REGCOUNT
	.align		4
        /*0000*/ 	.byte	0x04, 0x2f
        /*0002*/ 	.short	(.L_1 - .L_0)
	.align		4
.L_0:
        /*0004*/ 	.word	index@(_Z12scale_matrixPffi)
        /*0008*/ 	.word	0x00000008


	//----- nvinfo : EIATTR_FRAME_SIZE
	.align		4
.L_1:
        /*000c*/ 	.byte	0x04, 0x11
        /*000e*/ 	.short	(.L_3 - .L_2)
	.align		4
.L_2:
        /*0010*/ 	.word	index@(_Z12scale_matrixPffi)
        /*0014*/ 	.word	0x00000000


	//----- nvinfo : EIATTR_MIN_STACK_SIZE
	.align		4
.L_3:
        /*0018*/ 	.byte	0x04, 0x12
        /*001a*/ 	.short	(.L_5 - .L_4)
	.align		4
.L_4:
        /*001c*/ 	.word	index@(_Z12scale_matrixPffi)
        /*0020*/ 	.word	0x00000000
.L_5:


//--------------------- .nv.compat                --------------------------
	.section	.nv.compat,"",@"SHT_CUDA_COMPAT_INFO"
	.align	4
        /*0000*/ 	.byte	0x02, 0x09, 0x00, 0x00, 0x02, 0x02, 0x01, 0x00, 0x02, 0x05, 0x05, 0x00, 0x03, 0x07, 0x01, 0x01
        /*0010*/ 	.byte	0x02, 0x03, 0x00, 0x00, 0x02, 0x06, 0x01, 0x00, 0x04, 0x0b, 0x08, 0x00, 0x09, 0x00, 0x00, 0x00
        /*0020*/ 	.byte	0x00, 0x00, 0x00, 0x00


//--------------------- .nv.info._Z12scale_matrixPffi --------------------------
	.section	.nv.info._Z12scale_matrixPffi,"",@"SHT_CUDA_INFO"
	.sectionflags	@""
	.align	4


	//----- nvinfo : EIATTR_CUDA_API_VERSION
	.align		4
        /*0000*/ 	.byte	0x04, 0x37
        /*0002*/ 	.short	(.L_7 - .L_6)
.L_6:
        /*0004*/ 	.word	0x00000082


	//----- nvinfo : EIATTR_KPARAM_INFO
	.align		4
.L_7:
        /*0008*/ 	.byte	0x04, 0x17
        /*000a*/ 	.short	(.L_9 - .L_8)
.L_8:
        /*000c*/ 	.word	0x00000000
        /*0010*/ 	.short	0x0002
        /*0012*/ 	.short	0x000c
        /*0014*/ 	.byte	0x00, 0xf0, 0x11, 0x00


	//----- nvinfo : EIATTR_KPARAM_INFO
	.align		4
.L_9:
        /*0018*/ 	.byte	0x04, 0x17
        /*001a*/ 	.short	(.L_11 - .L_10)
.L_10:
        /*001c*/ 	.word	0x00000000
        /*0020*/ 	.short	0x0001
        /*0022*/ 	.short	0x0008
        /*0024*/ 	.byte	0x00, 0xf0, 0x11, 0x00


	//----- nvinfo : EIATTR_KPARAM_INFO
	.align		4
.L_11:
        /*0028*/ 	.byte	0x04, 0x17
        /*002a*/ 	.short	(.L_13 - .L_12)
.L_12:
        /*002c*/ 	.word	0x00000000
        /*0030*/ 	.short	0x0000
        /*0032*/ 	.short	0x0000
        /*0034*/ 	.byte	0x00, 0xf5, 0x21, 0x00


	//----- nvinfo : EIATTR_SPARSE_MMA_MASK
	.align		4
.L_13:
        /*0038*/ 	.byte	0x03, 0x50
        /*003a*/ 	.short	0x0000


	//----- nvinfo : EIATTR_MAXREG_COUNT
	.align		4
        /*003c*/ 	.byte	0x03, 0x1b
        /*003e*/ 	.short	0x00ff


	//----- nvinfo : EIATTR_MERCURY_ISA_VERSION
	.align		4
        /*0040*/ 	.byte	0x03, 0x5f
        /*0042*/ 	.short	0x0101


	//----- nvinfo : EIATTR_VRC_CTA_INIT_COUNT
	.align		4
        /*0044*/ 	.byte	0x02, 0x4a
	.zero		1
	.zero		1


	//----- nvinfo : EIATTR_EXIT_INSTR_OFFSETS
	.align		4
        /*0048*/ 	.byte	0x04, 0x1c
        /*004a*/ 	.short	(.L_15 - .L_14)


	//   ....[0]....
.L_14:
        /*004c*/ 	.word	0x00000070


	//   ....[1]....
        /*0050*/ 	.word	0x000000f0


	//----- nvinfo : EIATTR_CBANK_PARAM_SIZE
	.align		4
.L_15:
        /*0054*/ 	.byte	0x03, 0x19
        /*0056*/ 	.short	0x0010


	//----- nvinfo : EIATTR_PARAM_CBANK
	.align		4
        /*0058*/ 	.byte	0x04, 0x0a
        /*005a*/ 	.short	(.L_17 - .L_16)
	.align		4
.L_16:
        /*005c*/ 	.word	index@(.nv.constant0._Z12scale_matrixPffi)
        /*0060*/ 	.short	0x0380
        /*0062*/ 	.short	0x0010


	//----- nvinfo : EIATTR_SW_WAR
	.align		4
.L_17:
        /*0064*/ 	.byte	0x04, 0x36
        /*0066*/ 	.short	(.L_19 - .L_18)
.L_18:
        /*0068*/ 	.word	0x00000008
.L_19:


//--------------------- .nv.callgraph             --------------------------
	.section	.nv.callgraph,"",@"SHT_CUDA_CALLGRAPH"
	.align	4
	.sectionentsize	8
	.align		4
        /*0000*/ 	.word	0x00000000
	.align		4
        /*0004*/ 	.word	0xffffffff
	.align		4
        /*0008*/ 	.word	0x00000000
	.align		4
        /*000c*/ 	.word	0xfffffffe
	.align		4
        /*0010*/ 	.word	0x00000000
	.align		4
        /*0014*/ 	.word	0xfffffffd
	.align		4
        /*0018*/ 	.word	0x00000000
	.align		4
        /*001c*/ 	.word	0xfffffffc


//--------------------- .text._Z12scale_matrixPffi --------------------------
	.section	.text._Z12scale_matrixPffi,"ax",@progbits
	.align	128
        .global         _Z12scale_matrixPffi
        .type           _Z12scale_matrixPffi,@function
        .size           _Z12scale_matrixPffi,(.L_x_1 - _Z12scale_matrixPffi)
        .other          _Z12scale_matrixPffi,@"STO_CUDA_ENTRY STV_DEFAULT"
_Z12scale_matrixPffi:
.text._Z12scale_matrixPffi:
[----:B------:R-:W-:Y:S01]  /*0000*/  LDC R1, c[0x0][0x37c] ;  /* 0x0000df00ff017b82 */ /* 0x000fe20000000800 */
[----:B------:R-:W0:Y:S07]  /*0010*/  S2R R0, SR_TID.X ;  /* 0x0000000000007919 */ /* 0x000e2e0000002100 */
[----:B------:R-:W0:Y:S01]  /*0020*/  S2UR UR4, SR_CTAID.X ;  /* 0x00000000000479c3 */ /* 0x000e220000002500 */
[----:B------:R-:W1:Y:S07]  /*0030*/  LDCU UR5, c[0x0][0x38c] ;  /* 0x00007180ff0577ac */ /* 0x000e6e0008000800 */
[----:B------:R-:W0:Y:S02]  /*0040*/  LDC R5, c[0x0][0x360] ;  /* 0x0000d800ff057b82 */ /* 0x000e240000000800 */
[----:B0-----:R-:W-:-:S05]  /*0050*/  IMAD R5, R5, UR4, R0 ;  /* 0x0000000405057c24 */ /* 0x001fca000f8e0200 */
[----:B-1----:R-:W-:-:S13]  /*0060*/  ISETP.GE.AND P0, PT, R5, UR5, PT ;  /* 0x0000000505007c0c */ /* 0x002fda000bf06270 */
[----:B------:R-:W-:Y:S05]  /*0070*/  @P0 EXIT ;  /* 0x000000000000094d */ /* 0x000fea0003800000 */
[----:B------:R-:W0:Y:S01]  /*0080*/  LDC.64 R2, c[0x0][0x380] ;  /* 0x0000e000ff027b82 */ /* 0x000e220000000a00 */
[----:B------:R-:W1:Y:S01]  /*0090*/  LDCU.64 UR4, c[0x0][0x358] ;  /* 0x00006b00ff0477ac */ /* 0x000e620008000a00 */
[----:B------:R-:W2:Y:S01]  /*00a0*/  LDCU UR6, c[0x0][0x388] ;  /* 0x00007100ff0677ac */ /* 0x000ea20008000800 */
[----:B0-----:R-:W-:-:S05]  /*00b0*/  IMAD.WIDE R2, R5, 0x4, R2 ;  /* 0x0000000405027825 */ /* 0x001fca00078e0202 */
[----:B-1----:R-:W2:Y:S02]  /*00c0*/  LDG.E R0, desc[UR4][R2.64] ;  /* 0x0000000402007981 */ /* 0x002ea4000c1e1900 */
[----:B--2---:R-:W-:-:S05]  /*00d0*/  FMUL R5, R0, UR6 ;  /* 0x0000000600057c20 */ /* 0x004fca0008400000 */
[----:B------:R-:W-:Y:S01]  /*00e0*/  STG.E desc[UR4][R2.64], R5 ;  /* 0x0000000502007986 */ /* 0x000fe2000c101904 */
[----:B------:R-:W-:Y:S05]  /*00f0*/  EXIT ;  /* 0x000000000000794d */ /* 0x000fea0003800000 */
.L_x_0:
[----:B------:R-:W-:-:S00]  /*0100*/  BRA `(.L_x_0) ;  /* 0xfffffffc00fc7947 */ /* 0x000fc0000383ffff */
[----:B------:R-:W-:-:S00]  /*0110*/  NOP ;  /* 0x0000000000007918 */ /* 0x000fc00000000000 */
        /* <DEDUP_REMOVED lines=14> */
.L_x_1:


//--------------------- .nv.shared.reserved.0     --------------------------
	.section	.nv.shared.reserved.0,"aw",@nobits
	.weak		__nv_reservedSMEM_offset_0_alias
	.size		__nv_reservedSMEM_offset_0_alias, 0, 64
	.other		__nv_reservedSMEM_offset_0_alias,@"STO_CUDA_RESERVED_SHARED STV_DEFAULT"
__nv_reservedSMEM_offset_0_alias:
	.zero		0
	.zero		64


//--------------------- .nv.constant0._Z12scale_matrixPffi --------------------------
	.section	.nv.constant0._Z12scale_matrixPffi,"a",@progbits
	.sectionflags	@""
	.align	4
.nv.constant0._Z12scale_matrixPffi:
	.zero		912


//--------------------- SYMBOLS --------------------------

	.type		.nv.reservedSmem.offset0,@object
	.size		.nv.reservedSmem.offset0,0x4
